	.headerflags	@"EF_CUDA_TEXMODE_UNIFIED EF_CUDA_64BIT_ADDRESS EF_CUDA_ACCELERATORS EF_CUDA_SM90 EF_CUDA_VIRTUAL_SM(EF_CUDA_SM90)"
	.elftype	@"ET_EXEC"


//--------------------- .nv.info                  --------------------------
	.section	.nv.info,"",@"SHT_CUDA_INFO"
	.align	4


	//----- nvinfo : EIATTR_REGCOUNT
	.align		4
        /*0000*/ 	.byte	0x04, 0x2f
        /*0002*/ 	.short	(.L_3 - .L_2)
	.align		4
.L_2:
        /*0004*/ 	.word	index@(triton_poi_fused__native_batch_norm_legit_no_training_add_convolution_div_relu_18)
        /*0008*/ 	.word	0x00000018


	//----- nvinfo : EIATTR_MIN_STACK_SIZE
	.align		4
.L_3:
        /*000c*/ 	.byte	0x04, 0x12
        /*000e*/ 	.short	(.L_5 - .L_4)
	.align		4
.L_4:
        /*0010*/ 	.word	index@(triton_poi_fused__native_batch_norm_legit_no_training_add_convolution_div_relu_18)
        /*0014*/ 	.word	0x00000000


	//----- nvinfo : EIATTR_FRAME_SIZE
	.align		4
.L_5:
        /*0018*/ 	.byte	0x04, 0x11
        /*001a*/ 	.short	(.L_7 - .L_6)
	.align		4
.L_6:
        /*001c*/ 	.word	index@(triton_poi_fused__native_batch_norm_legit_no_training_add_convolution_div_relu_18)
        /*0020*/ 	.word	0x00000000


	//----- nvinfo : EIATTR_MIN_STACK_SIZE
	.align		4
.L_7:
        /*0024*/ 	.byte	0x04, 0x12
        /*0026*/ 	.short	(.L_9 - .L_8)
	.align		4
.L_8:
        /*0028*/ 	.word	index@(triton_poi_fused__native_batch_norm_legit_no_training_add_convolution_div_relu_18)
        /*002c*/ 	.word	0x00000000
.L_9:


//--------------------- .nv.info.triton_poi_fused__native_batch_norm_legit_no_training_add_convolution_div_relu_18 --------------------------
	.section	.nv.info.triton_poi_fused__native_batch_norm_legit_no_training_add_convolution_div_relu_18,"",@"SHT_CUDA_INFO"
	.sectionflags	@""
	.align	4


	//----- nvinfo : EIATTR_CUDA_API_VERSION
	.align		4
        /*0000*/ 	.byte	0x04, 0x37
        /*0002*/ 	.short	(.L_11 - .L_10)
.L_10:
        /*0004*/ 	.word	0x0000007c


	//----- nvinfo : EIATTR_KPARAM_INFO
	.align		4
.L_11:
        /*0008*/ 	.byte	0x04, 0x17
        /*000a*/ 	.short	(.L_13 - .L_12)
.L_12:
        /*000c*/ 	.word	0x00000000
        /*0010*/ 	.short	0x0008
        /*0012*/ 	.short	0x0040
        /*0014*/ 	.byte	0x00, 0xf0, 0x11, 0x00


	//----- nvinfo : EIATTR_KPARAM_INFO
	.align		4
.L_13:
        /*0018*/ 	.byte	0x04, 0x17
        /*001a*/ 	.short	(.L_15 - .L_14)
.L_14:
        /*001c*/ 	.word	0x00000000
        /*0020*/ 	.short	0x0007
        /*0022*/ 	.short	0x0038
        /*0024*/ 	.byte	0x00, 0xf4, 0x21, 0x00


	//----- nvinfo : EIATTR_KPARAM_INFO
	.align		4
.L_15:
        /*0028*/ 	.byte	0x04, 0x17
        /*002a*/ 	.short	(.L_17 - .L_16)
.L_16:
        /*002c*/ 	.word	0x00000000
        /*0030*/ 	.short	0x0006
        /*0032*/ 	.short	0x0030
        /*0034*/ 	.byte	0x00, 0xf4, 0x21, 0x00


	//----- nvinfo : EIATTR_KPARAM_INFO
	.align		4
.L_17:
        /*0038*/ 	.byte	0x04, 0x17
        /*003a*/ 	.short	(.L_19 - .L_18)
.L_18:
        /*003c*/ 	.word	0x00000000
        /*0040*/ 	.short	0x0005
        /*0042*/ 	.short	0x0028
        /*0044*/ 	.byte	0x00, 0xf4, 0x21, 0x00


	//----- nvinfo : EIATTR_KPARAM_INFO
	.align		4
.L_19:
        /*0048*/ 	.byte	0x04, 0x17
        /*004a*/ 	.short	(.L_21 - .L_20)
.L_20:
        /*004c*/ 	.word	0x00000000
        /*0050*/ 	.short	0x0004
        /*0052*/ 	.short	0x0020
        /*0054*/ 	.byte	0x00, 0xf4, 0x21, 0x00


	//----- nvinfo : EIATTR_KPARAM_INFO
	.align		4
.L_21:
        /*0058*/ 	.byte	0x04, 0x17
        /*005a*/ 	.short	(.L_23 - .L_22)
.L_22:
        /*005c*/ 	.word	0x00000000
        /*0060*/ 	.short	0x0003
        /*0062*/ 	.short	0x0018
        /*0064*/ 	.byte	0x00, 0xf4, 0x21, 0x00


	//----- nvinfo : EIATTR_KPARAM_INFO
	.align		4
.L_23:
        /*0068*/ 	.byte	0x04, 0x17
        /*006a*/ 	.short	(.L_25 - .L_24)
.L_24:
        /*006c*/ 	.word	0x00000000
        /*0070*/ 	.short	0x0002
        /*0072*/ 	.short	0x0010
        /*0074*/ 	.byte	0x00, 0xf4, 0x21, 0x00


	//----- nvinfo : EIATTR_KPARAM_INFO
	.align		4
.L_25:
        /*0078*/ 	.byte	0x04, 0x17
        /*007a*/ 	.short	(.L_27 - .L_26)
.L_26:
        /*007c*/ 	.word	0x00000000
        /*0080*/ 	.short	0x0001
        /*0082*/ 	.short	0x0008
        /*0084*/ 	.byte	0x00, 0xf4, 0x21, 0x00


	//----- nvinfo : EIATTR_KPARAM_INFO
	.align		4
.L_27:
        /*0088*/ 	.byte	0x04, 0x17
        /*008a*/ 	.short	(.L_29 - .L_28)
.L_28:
        /*008c*/ 	.word	0x00000000
        /*0090*/ 	.short	0x0000
        /*0092*/ 	.short	0x0000
        /*0094*/ 	.byte	0x00, 0xf4, 0x21, 0x00


	//----- nvinfo : EIATTR_SPARSE_MMA_MASK
	.align		4
.L_29:
        /*0098*/ 	.byte	0x03, 0x50
        /*009a*/ 	.short	0x0000


	//----- nvinfo : EIATTR_MAXREG_COUNT
	.align		4
        /*009c*/ 	.byte	0x03, 0x1b
        /*009e*/ 	.short	0x00ff


	//----- nvinfo : EIATTR_EXIT_INSTR_OFFSETS
	.align		4
        /*00a0*/ 	.byte	0x04, 0x1c
        /*00a2*/ 	.short	(.L_31 - .L_30)


	//   ....[0]....
.L_30:
        /*00a4*/ 	.word	0x00000420


	//----- nvinfo : EIATTR_REQNTID
	.align		4
.L_31:
        /*00a8*/ 	.byte	0x04, 0x10
        /*00aa*/ 	.short	(.L_33 - .L_32)
.L_32:
        /*00ac*/ 	.word	0x00000080
        /*00b0*/ 	.word	0x00000001
        /*00b4*/ 	.word	0x00000001


	//----- nvinfo : EIATTR_CBANK_PARAM_SIZE
	.align		4
.L_33:
        /*00b8*/ 	.byte	0x03, 0x19
        /*00ba*/ 	.short	0x0044


	//----- nvinfo : EIATTR_PARAM_CBANK
	.align		4
        /*00bc*/ 	.byte	0x04, 0x0a
        /*00be*/ 	.short	(.L_35 - .L_34)
	.align		4
.L_34:
        /*00c0*/ 	.word	index@(.nv.constant0.triton_poi_fused__native_batch_norm_legit_no_training_add_convolution_div_relu_18)
        /*00c4*/ 	.short	0x0210
        /*00c6*/ 	.short	0x0044


	//----- nvinfo : EIATTR_SW_WAR
	.align		4
.L_35:
        /*00c8*/ 	.byte	0x04, 0x36
        /*00ca*/ 	.short	(.L_37 - .L_36)
.L_36:
        /*00cc*/ 	.word	0x00000008
.L_37:


//--------------------- .nv.callgraph             --------------------------
	.section	.nv.callgraph,"",@"SHT_CUDA_CALLGRAPH"
	.align	4
	.sectionentsize	8
	.align		4
        /*0000*/ 	.word	0x00000000
	.align		4
        /*0004*/ 	.word	0xffffffff
	.align		4
        /*0008*/ 	.word	0x00000000
	.align		4
        /*000c*/ 	.word	0xfffffffe
	.align		4
        /*0010*/ 	.word	0x00000000
	.align		4
        /*0014*/ 	.word	0xfffffffd
	.align		4
        /*0018*/ 	.word	0x00000000
	.align		4
        /*001c*/ 	.word	0xfffffffc


//--------------------- .nv.constant4             --------------------------
	.section	.nv.constant4,"a",@progbits
	.align	8
	.align		8
.nv.constant4:
        /*0000*/ 	.dword	_$_str
	.align		8
        /*0008*/ 	.dword	_$_str_$_2


//--------------------- .text.triton_poi_fused__native_batch_norm_legit_no_training_add_convolution_div_relu_18 --------------------------
	.section	.text.triton_poi_fused__native_batch_norm_legit_no_training_add_convolution_div_relu_18,"ax",@progbits
	.align	128
        .global         triton_poi_fused__native_batch_norm_legit_no_training_add_convolution_div_relu_18
        .type           triton_poi_fused__native_batch_norm_legit_no_training_add_convolution_div_relu_18,@function
        .size           triton_poi_fused__native_batch_norm_legit_no_training_add_convolution_div_relu_18,(.L_x_1 - triton_poi_fused__native_batch_norm_legit_no_training_add_convolution_div_relu_18)
        .other          triton_poi_fused__native_batch_norm_legit_no_training_add_convolution_div_relu_18,@"STO_CUDA_ENTRY STV_DEFAULT"
triton_poi_fused__native_batch_norm_legit_no_training_add_convolution_div_relu_18:
.text.triton_poi_fused__native_batch_norm_legit_no_training_add_convolution_div_relu_18:
[----:B------:R-:W-:Y:S01]  /*0000*/  LDC R1, c[0x0][0x28] ;  /* 0x00000a00ff017b82 */ /* 0x000fe20000000800 */
[----:B------:R-:W1:Y:S07]  /*0010*/  S2R R0, SR_TID.X ;  /* 0x0000000000007919 */ /* 0x000e6e0000002100 */
[----:B------:R-:W2:Y:S01]  /*0020*/  LDC.64 R8, c[0x0][0x228] ;  /* 0x00008a00ff087b82 */ /* 0x000ea20000000a00 */
[----:B------:R-:W-:Y:S01]  /*0030*/  ULDC.64 UR4, c[0x0][0x208] ;  /* 0x0000820000047ab9 */ /* 0x000fe20000000a00 */
[----:B------:R-:W3:Y:S06]  /*0040*/  S2R R7, SR_CTAID.X ;  /* 0x0000000000077919 */ /* 0x000eec0000002500 */
[----:B------:R-:W4:Y:S08]  /*0050*/  LDC.64 R16, c[0x0][0x218] ;  /* 0x00008600ff107b82 */ /* 0x000f300000000a00 */
[----:B------:R-:W5:Y:S08]  /*0060*/  LDC.64 R18, c[0x0][0x220] ;  /* 0x00008800ff127b82 */ /* 0x000f700000000a00 */
[----:B------:R-:W4:Y:S01]  /*0070*/  LDC.64 R12, c[0x0][0x230] ;  /* 0x00008c00ff0c7b82 */ /* 0x000f220000000a00 */
[----:B-1----:R-:W-:-:S07]  /*0080*/  SHF.L.U32 R0, R0, 0x1, RZ ;  /* 0x0000000100007819 */ /* 0x002fce00000006ff */
[----:B------:R-:W1:Y:S01]  /*0090*/  LDC.64 R10, c[0x0][0x238] ;  /* 0x00008e00ff0a7b82 */ /* 0x000e620000000a00 */
[----:B---3--:R-:W-:Y:S02]  /*00a0*/  SHF.R.S32.HI R2, RZ, 0x17, R7 ;  /* 0x00000017ff027819 */ /* 0x008fe40000011407 */
[----:B------:R-:W-:Y:S02]  /*00b0*/  LOP3.LUT R0, R0, 0xfe, RZ, 0xc0, !PT ;  /* 0x000000fe00007812 */ /* 0x000fe400078ec0ff */
[----:B------:R-:W-:-:S03]  /*00c0*/  SGXT R2, R2, 0x1 ;  /* 0x000000010202781a */ /* 0x000fc60000000200 */
[----:B------:R-:W3:Y:S01]  /*00d0*/  LDC.64 R4, c[0x0][0x240] ;  /* 0x00009000ff047b82 */ /* 0x000ee20000000a00 */
[----:B------:R-:W-:-:S04]  /*00e0*/  LEA R7, R7, R0, 0x8 ;  /* 0x0000000007077211 */ /* 0x000fc800078e40ff */
[----:B------:R-:W-:-:S04]  /*00f0*/  LEA.HI R2, R2, R7, RZ, 0xa ;  /* 0x0000000702027211 */ /* 0x000fc800078f50ff */
[----:B------:R-:W-:-:S04]  /*0100*/  SHF.R.S32.HI R2, RZ, 0xa, R2 ;  /* 0x0000000aff027819 */ /* 0x000fc80000011402 */
[----:B------:R-:W-:-:S04]  /*0110*/  LEA.HI R0, R2, R2, RZ, 0x3 ;  /* 0x0000000202007211 */ /* 0x000fc800078f18ff */
[----:B------:R-:W-:-:S04]  /*0120*/  LOP3.LUT R15, R0, 0xfffffff8, RZ, 0xc0, !PT ;  /* 0xfffffff8000f7812 */ /* 0x000fc800078ec0ff */
[----:B------:R-:W-:Y:S02]  /*0130*/  IADD3 R15, R2, -R15, RZ ;  /* 0x8000000f020f7210 */ /* 0x000fe40007ffe0ff */
[----:B------:R-:W1:Y:S03]  /*0140*/  LDC.64 R2, c[0x0][0x210] ;  /* 0x00008400ff027b82 */ /* 0x000e660000000a00 */
[----:B--2---:R-:W-:-:S05]  /*0150*/  IMAD.WIDE R8, R15, 0x4, R8 ;  /* 0x000000040f087825 */ /* 0x004fca00078e0208 */
[----:B------:R-:W2:Y:S01]  /*0160*/  LDG.E.EL R0, desc[UR4][R8.64] ;  /* 0x0000000408007981 */ /* 0x000ea2000c2e1900 */
[----:B----4-:R-:W-:-:S04]  /*0170*/  IMAD.WIDE R16, R15, 0x4, R16 ;  /* 0x000000040f107825 */ /* 0x010fc800078e0210 */
[----:B-----5:R-:W-:Y:S01]  /*0180*/  IMAD.WIDE R18, R15, 0x4, R18 ;  /* 0x000000040f127825 */ /* 0x020fe200078e0212 */
[----:B------:R-:W4:Y:S04]  /*0190*/  LDG.E.EL R6, desc[UR4][R16.64] ;  /* 0x0000000410067981 */ /* 0x000f28000c2e1900 */
[----:B------:R-:W5:Y:S01]  /*01a0*/  LDG.E.EL R14, desc[UR4][R18.64] ;  /* 0x00000004120e7981 */ /* 0x000f62000c2e1900 */
[----:B01----:R-:W-:-:S05]  /*01b0*/  IMAD.WIDE R2, R7, 0x4, R2 ;  /* 0x0000000407027825 */ /* 0x003fca00078e0202 */
[----:B------:R-:W4:Y:S01]  /*01c0*/  LDG.E.64 R8, desc[UR4][R2.64] ;  /* 0x0000000402087981 */ /* 0x000f22000c1e1b00 */
[----:B------:R-:W-:-:S04]  /*01d0*/  IMAD.WIDE R12, R15, 0x4, R12 ;  /* 0x000000040f0c7825 */ /* 0x000fc800078e020c */
[----:B------:R-:W-:Y:S02]  /*01e0*/  IMAD.WIDE R20, R15, 0x4, R10 ;  /* 0x000000040f147825 */ /* 0x000fe400078e020a */
[----:B------:R0:W5:Y:S04]  /*01f0*/  LDG.E.EL R10, desc[UR4][R12.64] ;  /* 0x000000040c0a7981 */ /* 0x000168000c2e1900 */
[----:B------:R-:W5:Y:S01]  /*0200*/  LDG.E.EL R11, desc[UR4][R20.64] ;  /* 0x00000004140b7981 */ /* 0x000f62000c2e1900 */
[----:B---3--:R-:W-:-:S06]  /*0210*/  IMAD.WIDE R4, R7, 0x4, R4 ;  /* 0x0000000407047825 */ /* 0x008fcc00078e0204 */
[----:B------:R-:W3:Y:S01]  /*0220*/  LDG.E.64 R4, desc[UR4][R4.64] ;  /* 0x0000000404047981 */ /* 0x000ee2000c1e1b00 */
[----:B0-----:R-:W-:Y:S01]  /*0230*/  HFMA2.MMA R12, -RZ, RZ, 1.625, 0 ;  /* 0x3e800000ff0c7435 */ /* 0x001fe200000001ff */
[----:B--2---:R-:W-:-:S04]  /*0240*/  FADD R0, R0, 9.9999997473787516356e-06 ;  /* 0x3727c5ac00007421 */ /* 0x004fc80000000000 */
[----:B------:R-:W0:Y:S02]  /*0250*/  MUFU.SQRT R15, R0 ;  /* 0x00000000000f7308 */ /* 0x000e240000002000 */
[C---:B0-----:R-:W-:Y:S02]  /*0260*/  FSETP.GT.AND P0, PT, R15.reuse, 8.50705917302346158658e+37, PT ;  /* 0x7e8000000f00780b */ /* 0x041fe40003f04000 */
[----:B------:R-:W-:-:S11]  /*0270*/  FSETP.GEU.AND P1, PT, R15, 1.175494350822287508e-38, PT ;  /* 0x008000000f00780b */ /* 0x000fd60003f2e000 */
[----:B------:R-:W-:-:S04]  /*0280*/  @P0 FMUL R15, R15, 0.25 ;  /* 0x3e8000000f0f0820 */ /* 0x000fc80000400000 */
[----:B------:R-:W-:-:S06]  /*0290*/  @!P1 FMUL R15, R15, 16777216 ;  /* 0x4b8000000f0f9820 */ /* 0x000fcc0000400000 */
[----:B------:R-:W0:Y:S01]  /*02a0*/  MUFU.RCP R15, R15 ;  /* 0x0000000f000f7308 */ /* 0x000e220000001000 */
[----:B------:R-:W-:Y:S01]  /*02b0*/  FSEL R12, R12, 1, P0 ;  /* 0x3f8000000c0c7808 */ /* 0x000fe20000000000 */
[--C-:B----4-:R-:W-:Y:S01]  /*02c0*/  FADD R8, R8, R6.reuse ;  /* 0x0000000608087221 */ /* 0x110fe20000000000 */
[----:B------:R-:W-:-:S03]  /*02d0*/  FADD R9, R9, R6 ;  /* 0x0000000609097221 */ /* 0x000fc60000000000 */
[----:B------:R-:W-:Y:S01]  /*02e0*/  @!P1 FMUL R12, R12, 16777216 ;  /* 0x4b8000000c0c9820 */ /* 0x000fe20000400000 */
[C---:B-----5:R-:W-:Y:S01]  /*02f0*/  FADD R0, -R14.reuse, R8 ;  /* 0x000000080e007221 */ /* 0x060fe20000000100 */
[----:B------:R-:W-:Y:S02]  /*0300*/  FADD R14, -R14, R9 ;  /* 0x000000090e0e7221 */ /* 0x000fe40000000100 */
[----:B0-----:R-:W-:Y:S02]  /*0310*/  FMUL R17, R15, R12 ;  /* 0x0000000c0f117220 */ /* 0x001fe40000400000 */
[----:B------:R-:W0:Y:S02]  /*0320*/  LDC.64 R12, c[0x0][0x248] ;  /* 0x00009200ff0c7b82 */ /* 0x000e240000000a00 */
[-C--:B------:R-:W-:Y:S01]  /*0330*/  FMUL R0, R0, R17.reuse ;  /* 0x0000001100007220 */ /* 0x080fe20000400000 */
[----:B------:R-:W-:-:S03]  /*0340*/  FMUL R14, R14, R17 ;  /* 0x000000110e0e7220 */ /* 0x000fc60000400000 */
[C-C-:B------:R-:W-:Y:S01]  /*0350*/  FFMA R0, R10.reuse, R0, R11.reuse ;  /* 0x000000000a007223 */ /* 0x140fe2000000000b */
[----:B------:R-:W-:-:S04]  /*0360*/  FFMA R14, R10, R14, R11 ;  /* 0x0000000e0a0e7223 */ /* 0x000fc8000000000b */
[----:B------:R-:W-:Y:S02]  /*0370*/  FSETP.GEU.AND P0, PT, R0, RZ, PT ;  /* 0x000000ff0000720b */ /* 0x000fe40003f0e000 */
[----:B------:R-:W-:Y:S02]  /*0380*/  FSETP.GEU.AND P1, PT, R14, RZ, PT ;  /* 0x000000ff0e00720b */ /* 0x000fe40003f2e000 */
[----:B------:R-:W-:Y:S02]  /*0390*/  FSEL R11, R0, RZ, P0 ;  /* 0x000000ff000b7208 */ /* 0x000fe40000000000 */
[----:B------:R-:W-:-:S03]  /*03a0*/  FSEL R14, R14, RZ, P1 ;  /* 0x000000ff0e0e7208 */ /* 0x000fc60000800000 */
[----:B---3--:R-:W-:Y:S02]  /*03b0*/  FADD R4, R4, R11 ;  /* 0x0000000b04047221 */ /* 0x008fe40000000000 */
[----:B------:R-:W-:Y:S01]  /*03c0*/  FADD R5, R5, R14 ;  /* 0x0000000e05057221 */ /* 0x000fe20000000000 */
[----:B0-----:R-:W-:-:S04]  /*03d0*/  IMAD.WIDE R12, R7, 0x4, R12 ;  /* 0x00000004070c7825 */ /* 0x001fc800078e020c */
[----:B------:R-:W-:Y:S01]  /*03e0*/  FMUL R4, R4, 0.5 ;  /* 0x3f00000004047820 */ /* 0x000fe20000400000 */
[----:B------:R-:W-:Y:S01]  /*03f0*/  FMUL R5, R5, 0.5 ;  /* 0x3f00000005057820 */ /* 0x000fe20000400000 */
[----:B------:R-:W-:Y:S04]  /*0400*/  STG.E.64 desc[UR4][R2.64], R8 ;  /* 0x0000000802007986 */ /* 0x000fe8000c101b04 */
[----:B------:R-:W-:Y:S01]  /*0410*/  STG.E.64 desc[UR4][R12.64], R4 ;  /* 0x000000040c007986 */ /* 0x000fe2000c101b04 */
[----:B------:R-:W-:Y:S05]  /*0420*/  EXIT ;  /* 0x000000000000794d */ /* 0x000fea0003800000 */
.L_x_0:
[----:B------:R-:W-:-:S00]  /*0430*/  BRA `(.L_x_0) ;  /* 0xfffffffc00fc7947 */ /* 0x000fc0000383ffff */
[----:B------:R-:W-:-:S00]  /*0440*/  NOP ;  /* 0x0000000000007918 */ /* 0x000fc00000000000 */
        /* <DEDUP_REMOVED lines=11> */
.L_x_1:


//--------------------- .nv.global.init           --------------------------
	.section	.nv.global.init,"aw",@progbits
.nv.global.init:
	.type		_$_str,@object
	.size		_$_str,(_$_str_$_2 - _$_str)
_$_str:
        /*0000*/ 	.byte	0x5f, 0x5f, 0x43, 0x55, 0x44, 0x41, 0x5f, 0x46, 0x54, 0x5a, 0x00
	.type		_$_str_$_2,@object
	.size		_$_str_$_2,(.L_1 - _$_str_$_2)
_$_str_$_2:
        /*000b*/ 	.byte	0x5f, 0x5f, 0x43, 0x55, 0x44, 0x41, 0x5f, 0x50, 0x52, 0x45, 0x43, 0x5f, 0x53, 0x51, 0x52, 0x54
        /*001b*/ 	.byte	0x00
.L_1:


//--------------------- .nv.constant0.triton_poi_fused__native_batch_norm_legit_no_training_add_convolution_div_relu_18 --------------------------
	.section	.nv.constant0.triton_poi_fused__native_batch_norm_legit_no_training_add_convolution_div_relu_18,"a",@progbits
	.sectionflags	@""
	.align	4
.nv.constant0.triton_poi_fused__native_batch_norm_legit_no_training_add_convolution_div_relu_18:
	.zero		596
